	.headerflags	@"EF_CUDA_TEXMODE_UNIFIED EF_CUDA_64BIT_ADDRESS EF_CUDA_ACCELERATORS EF_CUDA_SM90 EF_CUDA_VIRTUAL_SM(EF_CUDA_SM90)"
	.elftype	@"ET_EXEC"


//--------------------- .nv.info                  --------------------------
	.section	.nv.info,"",@"SHT_CUDA_INFO"
	.align	4


	//----- nvinfo : EIATTR_REGCOUNT
	.align		4
        /*0000*/ 	.byte	0x04, 0x2f
        /*0002*/ 	.short	(.L_1 - .L_0)
	.align		4
.L_0:
        /*0004*/ 	.word	index@(triton_poi_fused_cat_99)
        /*0008*/ 	.word	0x0000001e


	//----- nvinfo : EIATTR_MIN_STACK_SIZE
	.align		4
.L_1:
        /*000c*/ 	.byte	0x04, 0x12
        /*000e*/ 	.short	(.L_3 - .L_2)
	.align		4
.L_2:
        /*0010*/ 	.word	index@(triton_poi_fused_cat_99)
        /*0014*/ 	.word	0x00000000


	//----- nvinfo : EIATTR_FRAME_SIZE
	.align		4
.L_3:
        /*0018*/ 	.byte	0x04, 0x11
        /*001a*/ 	.short	(.L_5 - .L_4)
	.align		4
.L_4:
        /*001c*/ 	.word	index@(triton_poi_fused_cat_99)
        /*0020*/ 	.word	0x00000000


	//----- nvinfo : EIATTR_MIN_STACK_SIZE
	.align		4
.L_5:
        /*0024*/ 	.byte	0x04, 0x12
        /*0026*/ 	.short	(.L_7 - .L_6)
	.align		4
.L_6:
        /*0028*/ 	.word	index@(triton_poi_fused_cat_99)
        /*002c*/ 	.word	0x00000000
.L_7:


//--------------------- .nv.info.triton_poi_fused_cat_99 --------------------------
	.section	.nv.info.triton_poi_fused_cat_99,"",@"SHT_CUDA_INFO"
	.sectionflags	@""
	.align	4


	//----- nvinfo : EIATTR_CUDA_API_VERSION
	.align		4
        /*0000*/ 	.byte	0x04, 0x37
        /*0002*/ 	.short	(.L_9 - .L_8)
.L_8:
        /*0004*/ 	.word	0x0000007c


	//----- nvinfo : EIATTR_KPARAM_INFO
	.align		4
.L_9:
        /*0008*/ 	.byte	0x04, 0x17
        /*000a*/ 	.short	(.L_11 - .L_10)
.L_10:
        /*000c*/ 	.word	0x00000000
        /*0010*/ 	.short	0x0009
        /*0012*/ 	.short	0x0048
        /*0014*/ 	.byte	0x00, 0xf0, 0x11, 0x00


	//----- nvinfo : EIATTR_KPARAM_INFO
	.align		4
.L_11:
        /*0018*/ 	.byte	0x04, 0x17
        /*001a*/ 	.short	(.L_13 - .L_12)
.L_12:
        /*001c*/ 	.word	0x00000000
        /*0020*/ 	.short	0x0008
        /*0022*/ 	.short	0x0040
        /*0024*/ 	.byte	0x00, 0xf4, 0x21, 0x00


	//----- nvinfo : EIATTR_KPARAM_INFO
	.align		4
.L_13:
        /*0028*/ 	.byte	0x04, 0x17
        /*002a*/ 	.short	(.L_15 - .L_14)
.L_14:
        /*002c*/ 	.word	0x00000000
        /*0030*/ 	.short	0x0007
        /*0032*/ 	.short	0x0038
        /*0034*/ 	.byte	0x00, 0xf4, 0x21, 0x00


	//----- nvinfo : EIATTR_KPARAM_INFO
	.align		4
.L_15:
        /*0038*/ 	.byte	0x04, 0x17
        /*003a*/ 	.short	(.L_17 - .L_16)
.L_16:
        /*003c*/ 	.word	0x00000000
        /*0040*/ 	.short	0x0006
        /*0042*/ 	.short	0x0030
        /*0044*/ 	.byte	0x00, 0xf4, 0x21, 0x00


	//----- nvinfo : EIATTR_KPARAM_INFO
	.align		4
.L_17:
        /*0048*/ 	.byte	0x04, 0x17
        /*004a*/ 	.short	(.L_19 - .L_18)
.L_18:
        /*004c*/ 	.word	0x00000000
        /*0050*/ 	.short	0x0005
        /*0052*/ 	.short	0x0028
        /*0054*/ 	.byte	0x00, 0xf4, 0x21, 0x00


	//----- nvinfo : EIATTR_KPARAM_INFO
	.align		4
.L_19:
        /*0058*/ 	.byte	0x04, 0x17
        /*005a*/ 	.short	(.L_21 - .L_20)
.L_20:
        /*005c*/ 	.word	0x00000000
        /*0060*/ 	.short	0x0004
        /*0062*/ 	.short	0x0020
        /*0064*/ 	.byte	0x00, 0xf4, 0x21, 0x00


	//----- nvinfo : EIATTR_KPARAM_INFO
	.align		4
.L_21:
        /*0068*/ 	.byte	0x04, 0x17
        /*006a*/ 	.short	(.L_23 - .L_22)
.L_22:
        /*006c*/ 	.word	0x00000000
        /*0070*/ 	.short	0x0003
        /*0072*/ 	.short	0x0018
        /*0074*/ 	.byte	0x00, 0xf4, 0x21, 0x00


	//----- nvinfo : EIATTR_KPARAM_INFO
	.align		4
.L_23:
        /*0078*/ 	.byte	0x04, 0x17
        /*007a*/ 	.short	(.L_25 - .L_24)
.L_24:
        /*007c*/ 	.word	0x00000000
        /*0080*/ 	.short	0x0002
        /*0082*/ 	.short	0x0010
        /*0084*/ 	.byte	0x00, 0xf4, 0x21, 0x00


	//----- nvinfo : EIATTR_KPARAM_INFO
	.align		4
.L_25:
        /*0088*/ 	.byte	0x04, 0x17
        /*008a*/ 	.short	(.L_27 - .L_26)
.L_26:
        /*008c*/ 	.word	0x00000000
        /*0090*/ 	.short	0x0001
        /*0092*/ 	.short	0x0008
        /*0094*/ 	.byte	0x00, 0xf4, 0x21, 0x00


	//----- nvinfo : EIATTR_KPARAM_INFO
	.align		4
.L_27:
        /*0098*/ 	.byte	0x04, 0x17
        /*009a*/ 	.short	(.L_29 - .L_28)
.L_28:
        /*009c*/ 	.word	0x00000000
        /*00a0*/ 	.short	0x0000
        /*00a2*/ 	.short	0x0000
        /*00a4*/ 	.byte	0x00, 0xf4, 0x21, 0x00


	//----- nvinfo : EIATTR_SPARSE_MMA_MASK
	.align		4
.L_29:
        /*00a8*/ 	.byte	0x03, 0x50
        /*00aa*/ 	.short	0x0000


	//----- nvinfo : EIATTR_MAXREG_COUNT
	.align		4
        /*00ac*/ 	.byte	0x03, 0x1b
        /*00ae*/ 	.short	0x00ff


	//----- nvinfo : EIATTR_EXIT_INSTR_OFFSETS
	.align		4
        /*00b0*/ 	.byte	0x04, 0x1c
        /*00b2*/ 	.short	(.L_31 - .L_30)


	//   ....[0]....
.L_30:
        /*00b4*/ 	.word	0x00000950


	//----- nvinfo : EIATTR_REQNTID
	.align		4
.L_31:
        /*00b8*/ 	.byte	0x04, 0x10
        /*00ba*/ 	.short	(.L_33 - .L_32)
.L_32:
        /*00bc*/ 	.word	0x00000100
        /*00c0*/ 	.word	0x00000001
        /*00c4*/ 	.word	0x00000001


	//----- nvinfo : EIATTR_CBANK_PARAM_SIZE
	.align		4
.L_33:
        /*00c8*/ 	.byte	0x03, 0x19
        /*00ca*/ 	.short	0x004c


	//----- nvinfo : EIATTR_PARAM_CBANK
	.align		4
        /*00cc*/ 	.byte	0x04, 0x0a
        /*00ce*/ 	.short	(.L_35 - .L_34)
	.align		4
.L_34:
        /*00d0*/ 	.word	index@(.nv.constant0.triton_poi_fused_cat_99)
        /*00d4*/ 	.short	0x0210
        /*00d6*/ 	.short	0x004c


	//----- nvinfo : EIATTR_SW_WAR
	.align		4
.L_35:
        /*00d8*/ 	.byte	0x04, 0x36
        /*00da*/ 	.short	(.L_37 - .L_36)
.L_36:
        /*00dc*/ 	.word	0x00000008
.L_37:


//--------------------- .nv.callgraph             --------------------------
	.section	.nv.callgraph,"",@"SHT_CUDA_CALLGRAPH"
	.align	4
	.sectionentsize	8
	.align		4
        /*0000*/ 	.word	0x00000000
	.align		4
        /*0004*/ 	.word	0xffffffff
	.align		4
        /*0008*/ 	.word	0x00000000
	.align		4
        /*000c*/ 	.word	0xfffffffe
	.align		4
        /*0010*/ 	.word	0x00000000
	.align		4
        /*0014*/ 	.word	0xfffffffd
	.align		4
        /*0018*/ 	.word	0x00000000
	.align		4
        /*001c*/ 	.word	0xfffffffc


//--------------------- .text.triton_poi_fused_cat_99 --------------------------
	.section	.text.triton_poi_fused_cat_99,"ax",@progbits
	.align	128
        .global         triton_poi_fused_cat_99
        .type           triton_poi_fused_cat_99,@function
        .size           triton_poi_fused_cat_99,(.L_x_1 - triton_poi_fused_cat_99)
        .other          triton_poi_fused_cat_99,@"STO_CUDA_ENTRY STV_DEFAULT"
triton_poi_fused_cat_99:
.text.triton_poi_fused_cat_99:
[----:B------:R-:W-:Y:S01]  /*0000*/  LDC R1, c[0x0][0x28] ;  /* 0x00000a00ff017b82 */ /* 0x000fe20000000800 */
[----:B------:R-:W1:Y:S07]  /*0010*/  S2R R0, SR_TID.X ;  /* 0x0000000000007919 */ /* 0x000e6e0000002100 */
[----:B------:R-:W2:Y:S01]  /*0020*/  LDC.64 R4, c[0x0][0x218] ;  /* 0x00008600ff047b82 */ /* 0x000ea20000000a00 */
[----:B------:R-:W-:Y:S01]  /*0030*/  CS2R R14, SRZ ;  /* 0x00000000000e7805 */ /* 0x000fe2000001ff00 */
[----:B------:R-:W-:Y:S01]  /*0040*/  ULDC.64 UR4, c[0x0][0x208] ;  /* 0x0000820000047ab9 */ /* 0x000fe20000000a00 */
[----:B------:R-:W3:Y:S05]  /*0050*/  S2R R3, SR_CTAID.X ;  /* 0x0000000000037919 */ /* 0x000eea0000002500 */
[----:B------:R-:W4:Y:S08]  /*0060*/  LDC.64 R8, c[0x0][0x220] ;  /* 0x00008800ff087b82 */ /* 0x000f300000000a00 */
[----:B------:R-:W5:Y:S01]  /*0070*/  LDC.64 R16, c[0x0][0x230] ;  /* 0x00008c00ff107b82 */ /* 0x000f620000000a00 */
[----:B------:R-:W-:Y:S01]  /*0080*/  CS2R R10, SRZ ;  /* 0x00000000000a7805 */ /* 0x000fe2000001ff00 */
[----:B------:R-:W-:Y:S01]  /*0090*/  ULDC.64 UR6, c[0x0][0x228] ;  /* 0x00008a0000067ab9 */ /* 0x000fe20000000a00 */
[----:B-1----:R-:W-:-:S05]  /*00a0*/  IMAD.SHL.U32 R0, R0, 0x2, RZ ;  /* 0x0000000200007824 */ /* 0x002fca00078e00ff */
[----:B------:R-:W-:-:S05]  /*00b0*/  LOP3.LUT R0, R0, 0x1fe, RZ, 0xc0, !PT ;  /* 0x000001fe00007812 */ /* 0x000fca00078ec0ff */
[----:B---3--:R-:W-:-:S05]  /*00c0*/  IMAD R2, R3, 0x200, R0 ;  /* 0x0000020003027824 */ /* 0x008fca00078e0200 */
[----:B------:R-:W-:-:S04]  /*00d0*/  SHF.R.S32.HI R19, RZ, 0x1f, R2 ;  /* 0x0000001fff137819 */ /* 0x000fc80000011402 */
[CC--:B------:R-:W-:Y:S02]  /*00e0*/  LEA.HI R0, R19.reuse, R2.reuse, RZ, 0x8 ;  /* 0x0000000213007211 */ /* 0x0c0fe400078f40ff */
[----:B------:R-:W-:Y:S02]  /*00f0*/  LEA.HI R7, R19, R2, RZ, 0x4 ;  /* 0x0000000213077211 */ /* 0x000fe400078f20ff */
[----:B------:R-:W-:Y:S02]  /*0100*/  SHF.R.S32.HI R13, RZ, 0x8, R0 ;  /* 0x00000008ff0d7819 */ /* 0x000fe40000011400 */
[----:B------:R-:W-:Y:S02]  /*0110*/  SHF.R.S32.HI R12, RZ, 0x4, R7 ;  /* 0x00000004ff0c7819 */ /* 0x000fe40000011407 */
[----:B------:R-:W-:-:S04]  /*0120*/  LEA.HI R3, R13, R13, RZ, 0x8 ;  /* 0x0000000d0d037211 */ /* 0x000fc800078f40ff */
[----:B------:R-:W-:Y:S02]  /*0130*/  LOP3.LUT R6, R3, 0xffffff00, RZ, 0xc0, !PT ;  /* 0xffffff0003067812 */ /* 0x000fe400078ec0ff */
[----:B------:R-:W-:-:S03]  /*0140*/  LEA.HI R3, R12, R12, RZ, 0x4 ;  /* 0x0000000c0c037211 */ /* 0x000fc600078f20ff */
[----:B------:R-:W-:Y:S01]  /*0150*/  IMAD.IADD R13, R13, 0x1, -R6 ;  /* 0x000000010d0d7824 */ /* 0x000fe200078e0a06 */
[----:B------:R-:W-:-:S04]  /*0160*/  LOP3.LUT R3, R3, 0xfffffff0, RZ, 0xc0, !PT ;  /* 0xfffffff003037812 */ /* 0x000fc800078ec0ff */
[----:B------:R-:W-:Y:S01]  /*0170*/  ISETP.GE.AND P0, PT, R13, 0x80, PT ;  /* 0x000000800d00780c */ /* 0x000fe20003f06270 */
[----:B------:R-:W-:Y:S01]  /*0180*/  IMAD.IADD R12, R12, 0x1, -R3 ;  /* 0x000000010c0c7824 */ /* 0x000fe200078e0a03 */
[----:B------:R-:W-:-:S03]  /*0190*/  LOP3.LUT R3, R7, 0xfffffff0, RZ, 0xc0, !PT ;  /* 0xfffffff007037812 */ /* 0x000fc600078ec0ff */
[----:B--2---:R-:W-:Y:S01]  /*01a0*/  IMAD.WIDE R20, R12, 0x8, R4 ;  /* 0x000000080c147825 */ /* 0x004fe200078e0204 */
[----:B------:R-:W-:-:S03]  /*01b0*/  CS2R R4, SRZ ;  /* 0x0000000000047805 */ /* 0x000fc6000001ff00 */
[----:B------:R-:W-:-:S04]  /*01c0*/  IMAD.IADD R3, R2, 0x1, -R3 ;  /* 0x0000000102037824 */ /* 0x000fc800078e0a03 */
[----:B------:R-:W2:Y:S01]  /*01d0*/  @!P0 LDG.E.EL.64 R14, desc[UR4][R20.64] ;  /* 0x00000004140e8981 */ /* 0x000ea2000c2e1b00 */
[----:B------:R-:W-:Y:S01]  /*01e0*/  CS2R R6, SRZ ;  /* 0x0000000000067805 */ /* 0x000fe2000001ff00 */
[----:B----4-:R-:W-:Y:S01]  /*01f0*/  IMAD.WIDE R22, R3, 0x8, R8 ;  /* 0x0000000803167825 */ /* 0x010fe200078e0208 */
[----:B------:R-:W-:-:S04]  /*0200*/  CS2R R8, SRZ ;  /* 0x0000000000087805 */ /* 0x000fc8000001ff00 */
[----:B------:R-:W3:Y:S01]  /*0210*/  @!P0 LDG.E.EL.128 R4, desc[UR4][R22.64] ;  /* 0x0000000416048981 */ /* 0x000ee2000c2e1d00 */
[----:B-----5:R-:W-:-:S05]  /*0220*/  IMAD.WIDE R16, R3, 0x8, R16 ;  /* 0x0000000803107825 */ /* 0x020fca00078e0210 */
[----:B------:R1:W4:Y:S01]  /*0230*/  @!P0 LDG.E.EL.128 R8, desc[UR4][R16.64] ;  /* 0x0000000410088981 */ /* 0x000322000c2e1d00 */
[----:B------:R-:W-:-:S04]  /*0240*/  LEA.HI R19, R19, R2, RZ, 0x10 ;  /* 0x0000000213137211 */ /* 0x000fc800078f80ff */
[----:B------:R-:W-:Y:S02]  /*0250*/  LOP3.LUT R26, R19, 0xffff0000, RZ, 0xc0, !PT ;  /* 0xffff0000131a7812 */ /* 0x000fe400078ec0ff */
[----:B--2---:R-:W-:Y:S02]  /*0260*/  SEL R20, R15, RZ, !P0 ;  /* 0x000000ff0f147207 */ /* 0x004fe40004000000 */
[----:B------:R-:W-:Y:S02]  /*0270*/  SEL R18, R14, RZ, !P0 ;  /* 0x000000ff0e127207 */ /* 0x000fe40004000000 */
[----:B------:R-:W-:Y:S02]  /*0280*/  SHF.R.U32.HI R15, RZ, 0x1c, R20 ;  /* 0x0000001cff0f7819 */ /* 0x000fe40000011614 */
[----:B---3--:R-:W-:Y:S02]  /*0290*/  SEL R23, R5, RZ, !P0 ;  /* 0x000000ff05177207 */ /* 0x008fe40004000000 */
[----:B------:R-:W-:-:S02]  /*02a0*/  LOP3.LUT R15, R15, 0x8, RZ, 0xc0, !PT ;  /* 0x000000080f0f7812 */ /* 0x000fc400078ec0ff */
[----:B------:R-:W-:Y:S02]  /*02b0*/  SEL R5, R6, RZ, !P0 ;  /* 0x000000ff06057207 */ /* 0x000fe40004000000 */
[----:B------:R-:W-:Y:S02]  /*02c0*/  IADD3 R24, P1, R15, R18, RZ ;  /* 0x000000120f187210 */ /* 0x000fe40007f3e0ff */
[----:B------:R-:W-:Y:S02]  /*02d0*/  SEL R18, R7, RZ, !P0 ;  /* 0x000000ff07127207 */ /* 0x000fe40004000000 */
[----:B------:R-:W-:Y:S01]  /*02e0*/  SEL R14, R4, RZ, !P0 ;  /* 0x000000ff040e7207 */ /* 0x000fe20004000000 */
[----:B------:R-:W-:Y:S01]  /*02f0*/  IMAD.X R7, RZ, RZ, R20, P1 ;  /* 0x000000ffff077224 */ /* 0x000fe200008e0614 */
[----:B------:R-:W-:Y:S01]  /*0300*/  SHF.R.U32.HI R21, RZ, 0x1a, R23 ;  /* 0x0000001aff157819 */ /* 0x000fe20000011617 */
[----:B------:R-:W-:Y:S01]  /*0310*/  IMAD.SHL.U32 R6, R24, 0x20, RZ ;  /* 0x0000002018067824 */ /* 0x000fe200078e00ff */
[----:B-1----:R-:W-:-:S02]  /*0320*/  LEA R17, P1, R5, UR6, 0x2 ;  /* 0x0000000605117c11 */ /* 0x002fc4000f8210ff */
[----:B------:R-:W-:Y:S02]  /*0330*/  LEA R16, P2, R14, UR6, 0x2 ;  /* 0x000000060e107c11 */ /* 0x000fe4000f8410ff */
[----:B------:R-:W-:Y:S02]  /*0340*/  LOP3.LUT R21, R21, 0x20, RZ, 0xc0, !PT ;  /* 0x0000002015157812 */ /* 0x000fe400078ec0ff */
[--C-:B------:R-:W-:Y:S02]  /*0350*/  SHF.R.U32.HI R15, RZ, 0x1a, R18.reuse ;  /* 0x0000001aff0f7819 */ /* 0x100fe40000011612 */
[----:B------:R-:W-:Y:S02]  /*0360*/  LEA.HI.X R5, R5, UR7, R18, 0x2, P1 ;  /* 0x0000000705057c11 */ /* 0x000fe400088f1412 */
[----:B----4-:R-:W-:Y:S02]  /*0370*/  SEL R20, R9, RZ, !P0 ;  /* 0x000000ff09147207 */ /* 0x010fe40004000000 */
[----:B------:R-:W-:-:S02]  /*0380*/  SEL R18, R11, RZ, !P0 ;  /* 0x000000ff0b127207 */ /* 0x000fc40004000000 */
[----:B------:R-:W-:Y:S02]  /*0390*/  SHF.L.U64.HI R4, R24, 0x5, R7 ;  /* 0x0000000518047819 */ /* 0x000fe40000010207 */
[----:B------:R-:W-:Y:S02]  /*03a0*/  LEA.HI.X R7, R14, UR7, R23, 0x2, P2 ;  /* 0x000000070e077c11 */ /* 0x000fe400090f1417 */
[----:B------:R-:W-:Y:S02]  /*03b0*/  IADD3 R16, P4, P3, R6, R16, R21 ;  /* 0x0000001006107210 */ /* 0x000fe40007b9e015 */
[----:B------:R-:W-:Y:S02]  /*03c0*/  SEL R23, R8, RZ, !P0 ;  /* 0x000000ff08177207 */ /* 0x000fe40004000000 */
[----:B------:R-:W-:Y:S02]  /*03d0*/  SEL R21, R10, RZ, !P0 ;  /* 0x000000ff0a157207 */ /* 0x000fe40004000000 */
[----:B------:R-:W-:-:S02]  /*03e0*/  SHF.R.U32.HI R11, RZ, 0x1a, R20 ;  /* 0x0000001aff0b7819 */ /* 0x000fc40000011614 */
[----:B------:R-:W-:Y:S02]  /*03f0*/  SHF.R.U32.HI R9, RZ, 0x1a, R18 ;  /* 0x0000001aff097819 */ /* 0x000fe40000011612 */
[----:B------:R-:W-:Y:S02]  /*0400*/  LOP3.LUT R15, R15, 0x20, RZ, 0xc0, !PT ;  /* 0x000000200f0f7812 */ /* 0x000fe400078ec0ff */
[----:B------:R-:W-:Y:S02]  /*0410*/  LEA R10, P5, R23, UR6, 0x2 ;  /* 0x00000006170a7c11 */ /* 0x000fe4000f8a10ff */
[----:B------:R-:W-:Y:S02]  /*0420*/  LEA R8, P6, R21, UR6, 0x2 ;  /* 0x0000000615087c11 */ /* 0x000fe4000f8c10ff */
[----:B------:R-:W-:Y:S02]  /*0430*/  LOP3.LUT R11, R11, 0x20, RZ, 0xc0, !PT ;  /* 0x000000200b0b7812 */ /* 0x000fe400078ec0ff */
[----:B------:R-:W-:-:S02]  /*0440*/  LOP3.LUT R9, R9, 0x20, RZ, 0xc0, !PT ;  /* 0x0000002009097812 */ /* 0x000fc400078ec0ff */
[----:B------:R-:W-:Y:S02]  /*0450*/  IADD3 R14, P2, P1, R6, R17, R15 ;  /* 0x00000011060e7210 */ /* 0x000fe4000795e00f */
[----:B------:R-:W-:Y:S02]  /*0460*/  LEA.HI.X R23, R23, UR7, R20, 0x2, P5 ;  /* 0x0000000717177c11 */ /* 0x000fe4000a8f1414 */
[----:B------:R-:W-:Y:S01]  /*0470*/  LEA.HI.X R21, R21, UR7, R18, 0x2, P6 ;  /* 0x0000000715157c11 */ /* 0x000fe2000b0f1412 */
[----:B------:R-:W-:Y:S01]  /*0480*/  IMAD.MOV.U32 R18, RZ, RZ, RZ ;  /* 0x000000ffff127224 */ /* 0x000fe200078e00ff */
[----:B------:R-:W-:Y:S02]  /*0490*/  IADD3.X R17, R4, R7, RZ, P4, P3 ;  /* 0x0000000704117210 */ /* 0x000fe400027e64ff */
[----:B------:R-:W-:Y:S02]  /*04a0*/  CS2R R24, SRZ ;  /* 0x0000000000187805 */ /* 0x000fe4000001ff00 */
[C---:B------:R-:W-:Y:S01]  /*04b0*/  IADD3 R10, P5, P6, R6.reuse, R10, R11 ;  /* 0x0000000a060a7210 */ /* 0x040fe20007ebe00b */
[----:B------:R-:W-:Y:S01]  /*04c0*/  ULDC.64 UR6, c[0x0][0x248] ;  /* 0x0000920000067ab9 */ /* 0x000fe20000000a00 */
[----:B------:R-:W-:-:S02]  /*04d0*/  IADD3 R8, P3, P4, R6, R8, R9 ;  /* 0x0000000806087210 */ /* 0x000fc40007c7e009 */
[C---:B------:R-:W-:Y:S01]  /*04e0*/  IADD3.X R15, R4.reuse, R5, RZ, P2, P1 ;  /* 0x00000005040f7210 */ /* 0x040fe200017e24ff */
[----:B------:R-:W1:Y:S01]  /*04f0*/  LDC.64 R6, c[0x0][0x210] ;  /* 0x00008400ff067b82 */ /* 0x000e620000000a00 */
[C---:B------:R-:W-:Y:S02]  /*0500*/  IADD3.X R11, R4.reuse, R23, RZ, P5, P6 ;  /* 0x00000017040b7210 */ /* 0x040fe40002fec4ff */
[----:B------:R-:W-:Y:S01]  /*0510*/  IADD3.X R9, R4, R21, RZ, P3, P4 ;  /* 0x0000001504097210 */ /* 0x000fe20001fe84ff */
[----:B------:R-:W-:Y:S01]  /*0520*/  IMAD.SHL.U32 R21, R13, 0x40, RZ ;  /* 0x000000400d157824 */ /* 0x000fe200078e00ff */
[----:B------:R-:W-:-:S03]  /*0530*/  SHF.R.S32.HI R20, RZ, 0x10, R19 ;  /* 0x00000010ff147819 */ /* 0x000fc60000011413 */
[----:B------:R-:W2:Y:S01]  /*0540*/  LDC.64 R4, c[0x0][0x238] ;  /* 0x00008e00ff047b82 */ /* 0x000ea20000000a00 */
[----:B------:R-:W-:-:S04]  /*0550*/  IMAD.WIDE R16, R21, 0x4, R16 ;  /* 0x0000000415107825 */ /* 0x000fc800078e0210 */
[----:B------:R-:W-:-:S04]  /*0560*/  IMAD.WIDE R14, R21, 0x4, R14 ;  /* 0x00000004150e7825 */ /* 0x000fc800078e020e */
[----:B------:R-:W-:-:S04]  /*0570*/  IMAD.WIDE R10, R21, 0x4, R10 ;  /* 0x00000004150a7825 */ /* 0x000fc800078e020a */
[----:B------:R-:W-:-:S04]  /*0580*/  IMAD.WIDE R8, R21, 0x4, R8 ;  /* 0x0000000415087825 */ /* 0x000fc800078e0208 */
[----:B------:R-:W-:-:S04]  /*0590*/  IMAD.SHL.U32 R23, R20, 0x2000, RZ ;  /* 0x0000200014177824 */ /* 0x000fc800078e00ff */
[----:B------:R-:W-:-:S04]  /*05a0*/  IMAD.WIDE R16, R23, 0x4, R16 ;  /* 0x0000000417107825 */ /* 0x000fc800078e0210 */
[C---:B------:R-:W-:Y:S01]  /*05b0*/  IMAD.WIDE R14, R23.reuse, 0x4, R14 ;  /* 0x00000004170e7825 */ /* 0x040fe200078e020e */
[----:B------:R3:W4:Y:S03]  /*05c0*/  @!P0 LDG.E.EL R18, desc[UR4][R16.64] ;  /* 0x0000000410128981 */ /* 0x000726000c2e1900 */
[----:B------:R-:W-:Y:S01]  /*05d0*/  IMAD.WIDE R10, R23, 0x4, R10 ;  /* 0x00000004170a7825 */ /* 0x000fe200078e020a */
[----:B------:R-:W-:Y:S01]  /*05e0*/  ISETP.GT.AND P1, PT, R13, 0x7f, PT ;  /* 0x0000007f0d00780c */ /* 0x000fe20003f24270 */
[----:B------:R-:W5:Y:S02]  /*05f0*/  @!P0 LDG.E.EL R24, desc[UR4][R14.64] ;  /* 0x000000040e188981 */ /* 0x000f64000c2e1900 */
[----:B------:R-:W-:Y:S02]  /*0600*/  IMAD.WIDE R22, R23, 0x4, R8 ;  /* 0x0000000417167825 */ /* 0x000fe400078e0208 */
[----:B------:R-:W1:Y:S01]  /*0610*/  LDC.64 R8, c[0x0][0x240] ;  /* 0x00009000ff087b82 */ /* 0x000e620000000a00 */
[----:B------:R2:W5:Y:S01]  /*0620*/  @!P0 LDG.E.EL R25, desc[UR4][R10.64] ;  /* 0x000000040a198981 */ /* 0x000562000c2e1900 */
[----:B------:R-:W-:-:S02]  /*0630*/  IMAD.SHL.U32 R19, R20, 0x8000, RZ ;  /* 0x0000800014137824 */ /* 0x000fc400078e00ff */
[----:B------:R-:W-:-:S03]  /*0640*/  IMAD.MOV.U32 R21, RZ, RZ, RZ ;  /* 0x000000ffff157224 */ /* 0x000fc600078e00ff */
[----:B---3--:R-:W-:Y:S01]  /*0650*/  IADD3 R17, R19, R2, -R26 ;  /* 0x0000000213117210 */ /* 0x008fe20007ffe81a */
[----:B--2---:R-:W-:Y:S01]  /*0660*/  IMAD.WIDE R26, R3, 0x4, R4 ;  /* 0x00000004031a7825 */ /* 0x004fe200078e0204 */
[----:B------:R-:W-:Y:S02]  /*0670*/  LOP3.LUT R3, R0, 0xffffff00, RZ, 0xc0, !PT ;  /* 0xffffff0000037812 */ /* 0x000fe400078ec0ff */
[----:B------:R-:W-:Y:S01]  /*0680*/  CS2R R4, SRZ ;  /* 0x0000000000047805 */ /* 0x000fe2000001ff00 */
[----:B------:R-:W2:Y:S01]  /*0690*/  @!P0 LDG.E.EL R21, desc[UR4][R22.64] ;  /* 0x0000000416158981 */ /* 0x000ea2000c2e1900 */
[----:B------:R-:W-:Y:S02]  /*06a0*/  IMAD.SHL.U32 R13, R13, 0x100, RZ ;  /* 0x000001000d0d7824 */ /* 0x000fe400078e00ff */
[----:B------:R-:W-:Y:S01]  /*06b0*/  IMAD.IADD R0, R2, 0x1, -R3 ;  /* 0x0000000102007824 */ /* 0x000fe200078e0a03 */
[----:B------:R-:W-:Y:S01]  /*06c0*/  SHF.R.S32.HI R10, RZ, 0x1f, R19 ;  /* 0x0000001fff0a7819 */ /* 0x000fe20000011413 */
[----:B-1----:R-:W-:Y:S01]  /*06d0*/  IMAD.WIDE R16, R17, 0x4, R6 ;  /* 0x0000000411107825 */ /* 0x002fe200078e0206 */
[----:B------:R-:W-:-:S02]  /*06e0*/  CS2R R6, SRZ ;  /* 0x0000000000067805 */ /* 0x000fc4000001ff00 */
[----:B------:R-:W-:Y:S01]  /*06f0*/  SHF.R.S32.HI R3, RZ, 0x1f, R13 ;  /* 0x0000001fff037819 */ /* 0x000fe2000001140d */
[----:B------:R-:W3:Y:S01]  /*0700*/  @!P0 LDG.E.EL.64 R4, desc[UR4][R26.64] ;  /* 0x000000041a048981 */ /* 0x000ee2000c2e1b00 */
[----:B------:R-:W-:Y:S02]  /*0710*/  IADD3 R19, P2, P3, R13, R0, R19 ;  /* 0x000000000d137210 */ /* 0x000fe40007b5e013 */
[----:B------:R-:W-:Y:S01]  /*0720*/  SHF.R.S32.HI R11, RZ, 0x1f, R0 ;  /* 0x0000001fff0b7819 */ /* 0x000fe20000011400 */
[----:B------:R-:W-:Y:S01]  /*0730*/  IMAD.MOV.U32 R0, RZ, RZ, RZ ;  /* 0x000000ffff007224 */ /* 0x000fe200078e00ff */
[----:B------:R1:W3:Y:S02]  /*0740*/  @!P0 LDG.E.64 R6, desc[UR4][R16.64] ;  /* 0x0000000410068981 */ /* 0x0002e4000c1e1b00 */
[----:B------:R-:W-:Y:S01]  /*0750*/  IADD3.X R10, R3, R11, R10, P2, P3 ;  /* 0x0000000b030a7210 */ /* 0x000fe200017e640a */
[----:B------:R-:W-:Y:S02]  /*0760*/  IMAD.MOV.U32 R3, RZ, RZ, RZ ;  /* 0x000000ffff037224 */ /* 0x000fe400078e00ff */
[----:B0-----:R-:W-:Y:S01]  /*0770*/  IMAD.WIDE R12, R12, 0x4, R8 ;  /* 0x000000040c0c7825 */ /* 0x001fe200078e0208 */
[----:B------:R-:W-:-:S02]  /*0780*/  LEA R14, P2, R19, UR6, 0x2 ;  /* 0x00000006130e7c11 */ /* 0x000fc4000f8410ff */
[----:B------:R-:W-:Y:S02]  /*0790*/  CS2R R8, SRZ ;  /* 0x0000000000087805 */ /* 0x000fe4000001ff00 */
[----:B------:R-:W3:Y:S01]  /*07a0*/  @!P0 LDG.E.EL R0, desc[UR4][R12.64] ;  /* 0x000000040c008981 */ /* 0x000ee2000c2e1900 */
[----:B------:R-:W-:Y:S02]  /*07b0*/  LEA.HI.X R15, R19, UR7, R10, 0x2, P2 ;  /* 0x00000007130f7c11 */ /* 0x000fe400090f140a */
[----:B------:R-:W0:Y:S01]  /*07c0*/  LDC.64 R10, c[0x0][0x250] ;  /* 0x00009400ff0a7b82 */ /* 0x000e220000000a00 */
[----:B------:R0:W3:Y:S04]  /*07d0*/  @!P0 LDG.E.EL R3, desc[UR4][R12.64] ;  /* 0x000000040c038981 */ /* 0x0000e8000c2e1900 */
[----:B------:R-:W3:Y:S01]  /*07e0*/  @P1 LDG.E.64 R8, desc[UR4][R14.64+-0x20000] ;  /* 0xfe0000040e081981 */ /* 0x000ee2000c1e1b00 */
[----:B0-----:R-:W-:Y:S01]  /*07f0*/  IMAD.WIDE R10, R2, 0x4, R10 ;  /* 0x00000004020a7825 */ /* 0x001fe200078e020a */
[----:B----4-:R-:W-:-:S02]  /*0800*/  SEL R19, R18, RZ, !P0 ;  /* 0x000000ff12137207 */ /* 0x010fc40004000000 */
[----:B-----5:R-:W-:Y:S02]  /*0810*/  SEL R24, R24, RZ, !P0 ;  /* 0x000000ff18187207 */ /* 0x020fe40004000000 */
[----:B-1----:R-:W-:-:S05]  /*0820*/  SEL R16, R25, RZ, !P0 ;  /* 0x000000ff19107207 */ /* 0x002fca0004000000 */
[----:B------:R-:W-:Y:S01]  /*0830*/  FADD R16, -R19, R16 ;  /* 0x0000001013107221 */ /* 0x000fe20000000100 */
[----:B--2---:R-:W-:-:S05]  /*0840*/  SEL R21, R21, RZ, !P0 ;  /* 0x000000ff15157207 */ /* 0x004fca0004000000 */
[----:B------:R-:W-:Y:S01]  /*0850*/  FADD R21, -R24, R21 ;  /* 0x0000001518157221 */ /* 0x000fe20000000100 */
[----:B---3--:R-:W-:Y:S02]  /*0860*/  SEL R4, R4, RZ, !P0 ;  /* 0x000000ff04047207 */ /* 0x008fe40004000000 */
[----:B------:R-:W-:Y:S02]  /*0870*/  SEL R5, R5, RZ, !P0 ;  /* 0x000000ff05057207 */ /* 0x000fe40004000000 */
[----:B------:R-:W-:Y:S01]  /*0880*/  SEL R13, R6, RZ, !P0 ;  /* 0x000000ff060d7207 */ /* 0x000fe20004000000 */
[----:B------:R-:W-:Y:S01]  /*0890*/  FFMA R4, R16, R4, R19 ;  /* 0x0000000410047223 */ /* 0x000fe20000000013 */
[----:B------:R-:W-:Y:S01]  /*08a0*/  SEL R6, R7, RZ, !P0 ;  /* 0x000000ff07067207 */ /* 0x000fe20004000000 */
[----:B------:R-:W-:Y:S02]  /*08b0*/  FFMA R5, R21, R5, R24 ;  /* 0x0000000515057223 */ /* 0x000fe40000000018 */
[----:B------:R-:W-:-:S02]  /*08c0*/  FADD R4, -R13, R4 ;  /* 0x000000040d047221 */ /* 0x000fc40000000100 */
[----:B------:R-:W-:Y:S01]  /*08d0*/  FADD R5, -R6, R5 ;  /* 0x0000000506057221 */ /* 0x000fe20000000100 */
[----:B------:R-:W-:Y:S02]  /*08e0*/  SEL R0, R0, RZ, !P0 ;  /* 0x000000ff00007207 */ /* 0x000fe40004000000 */
[----:B------:R-:W-:-:S03]  /*08f0*/  SEL R3, R3, RZ, !P0 ;  /* 0x000000ff03037207 */ /* 0x000fc60004000000 */
[----:B------:R-:W-:Y:S01]  /*0900*/  FFMA R4, R4, R0, R13 ;  /* 0x0000000004047223 */ /* 0x000fe2000000000d */
[----:B------:R-:W-:Y:S01]  /*0910*/  @P0 SEL R4, R8, RZ, P1 ;  /* 0x000000ff08040207 */ /* 0x000fe20000800000 */
[----:B------:R-:W-:Y:S01]  /*0920*/  FFMA R5, R5, R3, R6 ;  /* 0x0000000305057223 */ /* 0x000fe20000000006 */
[----:B------:R-:W-:-:S05]  /*0930*/  @P0 SEL R5, R9, RZ, P1 ;  /* 0x000000ff09050207 */ /* 0x000fca0000800000 */
[----:B------:R-:W-:Y:S01]  /*0940*/  STG.E.64 desc[UR4][R10.64], R4 ;  /* 0x000000040a007986 */ /* 0x000fe2000c101b04 */
[----:B------:R-:W-:Y:S05]  /*0950*/  EXIT ;  /* 0x000000000000794d */ /* 0x000fea0003800000 */
.L_x_0:
[----:B------:R-:W-:-:S00]  /*0960*/  BRA `(.L_x_0) ;  /* 0xfffffffc00fc7947 */ /* 0x000fc0000383ffff */
[----:B------:R-:W-:-:S00]  /*0970*/  NOP ;  /* 0x0000000000007918 */ /* 0x000fc00000000000 */
        /* <DEDUP_REMOVED lines=8> */
.L_x_1:


//--------------------- .nv.constant0.triton_poi_fused_cat_99 --------------------------
	.section	.nv.constant0.triton_poi_fused_cat_99,"a",@progbits
	.sectionflags	@""
	.align	4
.nv.constant0.triton_poi_fused_cat_99:
	.zero		604
